//
// Generated by NVIDIA NVVM Compiler
//
// Compiler Build ID: CL-36424714
// Cuda compilation tools, release 13.0, V13.0.88
// Based on NVVM 20.0.0
//

.version 9.0
.target sm_100
.address_size 64

	// .globl	recipSummation

.visible .entry recipSummation(
	.param .u64 .ptr .align 1 recipSummation_param_0,
	.param .u64 .ptr .align 1 recipSummation_param_1,
	.param .u32 recipSummation_param_2
)
{
	.reg .pred 	%p<2>;
	.reg .b32 	%r<10>;
	.reg .b32 	%f<7>;
	.reg .b64 	%rd<9>;

	ld.param.u64 	%rd1, [recipSummation_param_0];
	ld.param.u64 	%rd2, [recipSummation_param_1];
	ld.param.u32 	%r2, [recipSummation_param_2];
	mov.u32 	%r3, %ctaid.y;
	mov.u32 	%r4, %nctaid.x;
	mov.u32 	%r5, %ntid.x;
	mov.u32 	%r6, %ctaid.x;
	mov.u32 	%r7, %tid.x;
	mad.lo.s32 	%r8, %r3, %r4, %r6;
	mad.lo.s32 	%r1, %r8, %r5, %r7;
	setp.ge.s32 	%p1, %r1, %r2;
	@%p1 bra 	$L__BB0_2;
	cvta.to.global.u64 	%rd3, %rd2;
	cvta.to.global.u64 	%rd4, %rd1;
	shl.b32 	%r9, %r1, 1;
	mul.wide.s32 	%rd5, %r1, 4;
	add.s64 	%rd6, %rd3, %rd5;
	ld.global.f32 	%f1, [%rd6];
	mul.wide.s32 	%rd7, %r9, 4;
	add.s64 	%rd8, %rd4, %rd7;
	ld.global.f32 	%f2, [%rd8];
	mul.f32 	%f3, %f1, %f2;
	st.global.f32 	[%rd8], %f3;
	ld.global.f32 	%f4, [%rd6];
	ld.global.f32 	%f5, [%rd8+4];
	mul.f32 	%f6, %f4, %f5;
	st.global.f32 	[%rd8+4], %f6;
$L__BB0_2:
	ret;

}


// ===== COMPILED SASS (sm_100) =====

	.target	sm_100

	.elftype	@"ET_EXEC"


//--------------------- .note.nv.tkinfo           --------------------------
	.section	.note.nv.tkinfo,"",@"SHT_NOTE"
	.sectionflags	@"SHF_NOTE_NV_TKINFO"
	.tkinfo
        /*0018*/ 	.word	0x00000002
        /*0030*/ 	.string	""
        /*0030*/ 	.string	"ptxas"
        /*0030*/ 	.string	"Cuda compilation tools, release 13.0, V13.0.88"
        /*0030*/ 	.string	"Build cuda_13.0.r13.0/compiler.36424714_0"
        /*0030*/ 	.string	"-arch sm_100 -m 64 "



//--------------------- .note.nv.cuinfo           --------------------------
	.section	.note.nv.cuinfo,"",@"SHT_NOTE"
	.sectionflags	@"SHF_NOTE_NV_CUINFO"
        /*0018*/ 	.short	0x0002
        /*001a*/ 	.short	0x0064
        /*001c*/ 	.short	0x0082
	.zero		2


//--------------------- .nv.info                  --------------------------
	.section	.nv.info,"",@"SHT_CUDA_INFO"
	.align	4


	//----- nvinfo : EIATTR_REGCOUNT
	.align		4
        /*0000*/ 	.byte	0x04, 0x2f
        /*0002*/ 	.short	(.L_1 - .L_0)
	.align		4
.L_0:
        /*0004*/ 	.word	index@(recipSummation)
        /*0008*/ 	.word	0x0000000c


	//----- nvinfo : EIATTR_FRAME_SIZE
	.align		4
.L_1:
        /*000c*/ 	.byte	0x04, 0x11
        /*000e*/ 	.short	(.L_3 - .L_2)
	.align		4
.L_2:
        /*0010*/ 	.word	index@(recipSummation)
        /*0014*/ 	.word	0x00000000


	//----- nvinfo : EIATTR_MIN_STACK_SIZE
	.align		4
.L_3:
        /*0018*/ 	.byte	0x04, 0x12
        /*001a*/ 	.short	(.L_5 - .L_4)
	.align		4
.L_4:
        /*001c*/ 	.word	index@(recipSummation)
        /*0020*/ 	.word	0x00000000
.L_5:


//--------------------- .nv.compat                --------------------------
	.section	.nv.compat,"",@"SHT_CUDA_COMPAT_INFO"
	.align	4
        /*0000*/ 	.byte	0x02, 0x09, 0x00, 0x00, 0x02, 0x02, 0x01, 0x00, 0x02, 0x05, 0x05, 0x00, 0x03, 0x07, 0x01, 0x01
        /*0010*/ 	.byte	0x02, 0x03, 0x00, 0x00, 0x02, 0x06, 0x01, 0x00, 0x04, 0x0b, 0x08, 0x00, 0x09, 0x00, 0x00, 0x00
        /*0020*/ 	.byte	0x00, 0x00, 0x00, 0x00


//--------------------- .nv.info.recipSummation   --------------------------
	.section	.nv.info.recipSummation,"",@"SHT_CUDA_INFO"
	.sectionflags	@""
	.align	4


	//----- nvinfo : EIATTR_CUDA_API_VERSION
	.align		4
        /*0000*/ 	.byte	0x04, 0x37
        /*0002*/ 	.short	(.L_7 - .L_6)
.L_6:
        /*0004*/ 	.word	0x00000082


	//----- nvinfo : EIATTR_KPARAM_INFO
	.align		4
.L_7:
        /*0008*/ 	.byte	0x04, 0x17
        /*000a*/ 	.short	(.L_9 - .L_8)
.L_8:
        /*000c*/ 	.word	0x00000000
        /*0010*/ 	.short	0x0002
        /*0012*/ 	.short	0x0010
        /*0014*/ 	.byte	0x00, 0xf0, 0x11, 0x00


	//----- nvinfo : EIATTR_KPARAM_INFO
	.align		4
.L_9:
        /*0018*/ 	.byte	0x04, 0x17
        /*001a*/ 	.short	(.L_11 - .L_10)
.L_10:
        /*001c*/ 	.word	0x00000000
        /*0020*/ 	.short	0x0001
        /*0022*/ 	.short	0x0008
        /*0024*/ 	.byte	0x00, 0xf5, 0x21, 0x00


	//----- nvinfo : EIATTR_KPARAM_INFO
	.align		4
.L_11:
        /*0028*/ 	.byte	0x04, 0x17
        /*002a*/ 	.short	(.L_13 - .L_12)
.L_12:
        /*002c*/ 	.word	0x00000000
        /*0030*/ 	.short	0x0000
        /*0032*/ 	.short	0x0000
        /*0034*/ 	.byte	0x00, 0xf5, 0x21, 0x00


	//----- nvinfo : EIATTR_SPARSE_MMA_MASK
	.align		4
.L_13:
        /*0038*/ 	.byte	0x03, 0x50
        /*003a*/ 	.short	0x0000


	//----- nvinfo : EIATTR_MAXREG_COUNT
	.align		4
        /*003c*/ 	.byte	0x03, 0x1b
        /*003e*/ 	.short	0x00ff


	//----- nvinfo : EIATTR_MERCURY_ISA_VERSION
	.align		4
        /*0040*/ 	.byte	0x03, 0x5f
        /*0042*/ 	.short	0x0101


	//----- nvinfo : EIATTR_VRC_CTA_INIT_COUNT
	.align		4
        /*0044*/ 	.byte	0x02, 0x4a
	.zero		1
	.zero		1


	//----- nvinfo : EIATTR_EXIT_INSTR_OFFSETS
	.align		4
        /*0048*/ 	.byte	0x04, 0x1c
        /*004a*/ 	.short	(.L_15 - .L_14)


	//   ....[0]....
.L_14:
        /*004c*/ 	.word	0x000000a0


	//   ....[1]....
        /*0050*/ 	.word	0x00000190


	//----- nvinfo : EIATTR_CBANK_PARAM_SIZE
	.align		4
.L_15:
        /*0054*/ 	.byte	0x03, 0x19
        /*0056*/ 	.short	0x0014


	//----- nvinfo : EIATTR_PARAM_CBANK
	.align		4
        /*0058*/ 	.byte	0x04, 0x0a
        /*005a*/ 	.short	(.L_17 - .L_16)
	.align		4
.L_16:
        /*005c*/ 	.word	index@(.nv.constant0.recipSummation)
        /*0060*/ 	.short	0x0380
        /*0062*/ 	.short	0x0014


	//----- nvinfo : EIATTR_SW_WAR
	.align		4
.L_17:
        /*0064*/ 	.byte	0x04, 0x36
        /*0066*/ 	.short	(.L_19 - .L_18)
.L_18:
        /*0068*/ 	.word	0x00000008
.L_19:


//--------------------- .nv.callgraph             --------------------------
	.section	.nv.callgraph,"",@"SHT_CUDA_CALLGRAPH"
	.align	4
	.sectionentsize	8
	.align		4
        /*0000*/ 	.word	0x00000000
	.align		4
        /*0004*/ 	.word	0xffffffff
	.align		4
        /*0008*/ 	.word	0x00000000
	.align		4
        /*000c*/ 	.word	0xfffffffe
	.align		4
        /*0010*/ 	.word	0x00000000
	.align		4
        /*0014*/ 	.word	0xfffffffd
	.align		4
        /*0018*/ 	.word	0x00000000
	.align		4
        /*001c*/ 	.word	0xfffffffc


//--------------------- .text.recipSummation      --------------------------
	.section	.text.recipSummation,"ax",@progbits
	.align	128
        .global         recipSummation
        .type           recipSummation,@function
        .size           recipSummation,(.L_x_1 - recipSummation)
        .other          recipSummation,@"STO_CUDA_ENTRY STV_DEFAULT"
recipSummation:
.text.recipSummation:
[----:B------:R-:W-:Y:S01]  /*0000*/  LDC R1, c[0x0][0x37c] ;  /* 0x0000df00ff017b82 */ /* 0x000fe20000000800 */
[----:B------:R-:W0:Y:S07]  /*0010*/  S2R R0, SR_TID.X ;  /* 0x0000000000007919 */ /* 0x000e2e0000002100 */
[----:B------:R-:W-:Y:S01]  /*0020*/  S2UR UR4, SR_CTAID.Y ;  /* 0x00000000000479c3 */ /* 0x000fe20000002600 */
[----:B------:R-:W1:Y:S01]  /*0030*/  LDCU UR5, c[0x0][0x370] ;  /* 0x00006e00ff0577ac */ /* 0x000e620008000800 */
[----:B------:R-:W2:Y:S06]  /*0040*/  LDCU UR7, c[0x0][0x390] ;  /* 0x00007200ff0777ac */ /* 0x000eac0008000800 */
[----:B------:R-:W1:Y:S08]  /*0050*/  S2UR UR6, SR_CTAID.X ;  /* 0x00000000000679c3 */ /* 0x000e700000002500 */
[----:B------:R-:W0:Y:S01]  /*0060*/  LDC R7, c[0x0][0x360] ;  /* 0x0000d800ff077b82 */ /* 0x000e220000000800 */
[----:B-1----:R-:W-:-:S06]  /*0070*/  UIMAD UR4, UR4, UR5, UR6 ;  /* 0x00000005040472a4 */ /* 0x002fcc000f8e0206 */
[----:B0-----:R-:W-:-:S05]  /*0080*/  IMAD R7, R7, UR4, R0 ;  /* 0x0000000407077c24 */ /* 0x001fca000f8e0200 */
[----:B--2---:R-:W-:-:S13]  /*0090*/  ISETP.GE.AND P0, PT, R7, UR7, PT ;  /* 0x0000000707007c0c */ /* 0x004fda000bf06270 */
[----:B------:R-:W-:Y:S05]  /*00a0*/  @P0 EXIT ;  /* 0x000000000000094d */ /* 0x000fea0003800000 */
[----:B------:R-:W0:Y:S01]  /*00b0*/  LDC.64 R2, c[0x0][0x388] ;  /* 0x0000e200ff027b82 */ /* 0x000e220000000a00 */
[----:B------:R-:W1:Y:S01]  /*00c0*/  LDCU.64 UR4, c[0x0][0x358] ;  /* 0x00006b00ff0477ac */ /* 0x000e620008000a00 */
[----:B------:R-:W-:-:S06]  /*00d0*/  SHF.L.U32 R9, R7, 0x1, RZ ;  /* 0x0000000107097819 */ /* 0x000fcc00000006ff */
[----:B------:R-:W2:Y:S01]  /*00e0*/  LDC.64 R4, c[0x0][0x380] ;  /* 0x0000e000ff047b82 */ /* 0x000ea20000000a00 */
[----:B0-----:R-:W-:-:S05]  /*00f0*/  IMAD.WIDE R2, R7, 0x4, R2 ;  /* 0x0000000407027825 */ /* 0x001fca00078e0202 */
[----:B-1----:R-:W3:Y:S01]  /*0100*/  LDG.E R0, desc[UR4][R2.64] ;  /* 0x0000000402007981 */ /* 0x002ee2000c1e1900 */
[----:B--2---:R-:W-:-:S05]  /*0110*/  IMAD.WIDE R4, R9, 0x4, R4 ;  /* 0x0000000409047825 */ /* 0x004fca00078e0204 */
[----:B------:R-:W3:Y:S04]  /*0120*/  LDG.E R7, desc[UR4][R4.64] ;  /* 0x0000000404077981 */ /* 0x000ee8000c1e1900 */
[----:B------:R-:W2:Y:S01]  /*0130*/  LDG.E R9, desc[UR4][R4.64+0x4] ;  /* 0x0000040404097981 */ /* 0x000ea2000c1e1900 */
[----:B---3--:R-:W-:-:S05]  /*0140*/  FMUL R7, R0, R7 ;  /* 0x0000000700077220 */ /* 0x008fca0000400000 */
[----:B------:R-:W-:Y:S04]  /*0150*/  STG.E desc[UR4][R4.64], R7 ;  /* 0x0000000704007986 */ /* 0x000fe8000c101904 */
[----:B------:R-:W2:Y:S02]  /*0160*/  LDG.E R0, desc[UR4][R2.64] ;  /* 0x0000000402007981 */ /* 0x000ea4000c1e1900 */
[----:B--2---:R-:W-:-:S05]  /*0170*/  FMUL R9, R0, R9 ;  /* 0x0000000900097220 */ /* 0x004fca0000400000 */
[----:B------:R-:W-:Y:S01]  /*0180*/  STG.E desc[UR4][R4.64+0x4], R9 ;  /* 0x0000040904007986 */ /* 0x000fe2000c101904 */
[----:B------:R-:W-:Y:S05]  /*0190*/  EXIT ;  /* 0x000000000000794d */ /* 0x000fea0003800000 */
.L_x_0:
[----:B------:R-:W-:-:S00]  /*01a0*/  BRA `(.L_x_0) ;  /* 0xfffffffc00fc7947 */ /* 0x000fc0000383ffff */
[----:B------:R-:W-:-:S00]  /*01b0*/  NOP ;  /* 0x0000000000007918 */ /* 0x000fc00000000000 */
        /* <DEDUP_REMOVED lines=12> */
.L_x_1:


//--------------------- .nv.shared.reserved.0     --------------------------
	.section	.nv.shared.reserved.0,"aw",@nobits
	.weak		__nv_reservedSMEM_offset_0_alias
	.size		__nv_reservedSMEM_offset_0_alias, 0, 64
	.other		__nv_reservedSMEM_offset_0_alias,@"STO_CUDA_RESERVED_SHARED STV_DEFAULT"
__nv_reservedSMEM_offset_0_alias:
	.zero		0
	.zero		64


//--------------------- .nv.constant0.recipSummation --------------------------
	.section	.nv.constant0.recipSummation,"a",@progbits
	.sectionflags	@""
	.align	4
.nv.constant0.recipSummation:
	.zero		916


//--------------------- SYMBOLS --------------------------

	.type		.nv.reservedSmem.offset0,@object
	.size		.nv.reservedSmem.offset0,0x4
